//
// Generated by NVIDIA NVVM Compiler
//
// Compiler Build ID: CL-36424714
// Cuda compilation tools, release 13.0, V13.0.88
// Based on NVVM 20.0.0
//

.version 9.0
.target sm_100
.address_size 64

	// .globl	_Z10add_kernelPfS_S_i

.visible .entry _Z10add_kernelPfS_S_i(
	.param .u64 .ptr .align 1 _Z10add_kernelPfS_S_i_param_0,
	.param .u64 .ptr .align 1 _Z10add_kernelPfS_S_i_param_1,
	.param .u64 .ptr .align 1 _Z10add_kernelPfS_S_i_param_2,
	.param .u32 _Z10add_kernelPfS_S_i_param_3
)
{
	.reg .pred 	%p<2>;
	.reg .b32 	%r<6>;
	.reg .b32 	%f<4>;
	.reg .b64 	%rd<11>;

	ld.param.u64 	%rd1, [_Z10add_kernelPfS_S_i_param_0];
	ld.param.u64 	%rd2, [_Z10add_kernelPfS_S_i_param_1];
	ld.param.u64 	%rd3, [_Z10add_kernelPfS_S_i_param_2];
	ld.param.u32 	%r2, [_Z10add_kernelPfS_S_i_param_3];
	mov.u32 	%r3, %tid.x;
	mov.u32 	%r4, %ctaid.x;
	mov.u32 	%r5, %ntid.x;
	mad.lo.s32 	%r1, %r4, %r5, %r3;
	setp.ge.s32 	%p1, %r1, %r2;
	@%p1 bra 	$L__BB0_2;
	cvta.to.global.u64 	%rd4, %rd1;
	cvta.to.global.u64 	%rd5, %rd2;
	cvta.to.global.u64 	%rd6, %rd3;
	mul.wide.s32 	%rd7, %r1, 4;
	add.s64 	%rd8, %rd4, %rd7;
	ld.global.f32 	%f1, [%rd8];
	add.s64 	%rd9, %rd5, %rd7;
	ld.global.f32 	%f2, [%rd9];
	add.f32 	%f3, %f1, %f2;
	add.s64 	%rd10, %rd6, %rd7;
	st.global.f32 	[%rd10], %f3;
$L__BB0_2:
	ret;

}


// ===== COMPILED SASS (sm_100) =====

	.target	sm_100

	.elftype	@"ET_EXEC"


//--------------------- .note.nv.tkinfo           --------------------------
	.section	.note.nv.tkinfo,"",@"SHT_NOTE"
	.sectionflags	@"SHF_NOTE_NV_TKINFO"
	.tkinfo
        /*0018*/ 	.word	0x00000002
        /*0030*/ 	.string	""
        /*0030*/ 	.string	"ptxas"
        /*0030*/ 	.string	"Cuda compilation tools, release 13.0, V13.0.88"
        /*0030*/ 	.string	"Build cuda_13.0.r13.0/compiler.36424714_0"
        /*0030*/ 	.string	"-arch sm_100 -m 64 "



//--------------------- .note.nv.cuinfo           --------------------------
	.section	.note.nv.cuinfo,"",@"SHT_NOTE"
	.sectionflags	@"SHF_NOTE_NV_CUINFO"
        /*0018*/ 	.short	0x0002
        /*001a*/ 	.short	0x0064
        /*001c*/ 	.short	0x0082
	.zero		2


//--------------------- .nv.info                  --------------------------
	.section	.nv.info,"",@"SHT_CUDA_INFO"
	.align	4


	//----- nvinfo : EIATTR_REGCOUNT
	.align		4
        /*0000*/ 	.byte	0x04, 0x2f
        /*0002*/ 	.short	(.L_1 - .L_0)
	.align		4
.L_0:
        /*0004*/ 	.word	index@(_Z10add_kernelPfS_S_i)
        /*0008*/ 	.word	0x0000000c


	//----- nvinfo : EIATTR_FRAME_SIZE
	.align		4
.L_1:
        /*000c*/ 	.byte	0x04, 0x11
        /*000e*/ 	.short	(.L_3 - .L_2)
	.align		4
.L_2:
        /*0010*/ 	.word	index@(_Z10add_kernelPfS_S_i)
        /*0014*/ 	.word	0x00000000


	//----- nvinfo : EIATTR_MIN_STACK_SIZE
	.align		4
.L_3:
        /*0018*/ 	.byte	0x04, 0x12
        /*001a*/ 	.short	(.L_5 - .L_4)
	.align		4
.L_4:
        /*001c*/ 	.word	index@(_Z10add_kernelPfS_S_i)
        /*0020*/ 	.word	0x00000000
.L_5:


//--------------------- .nv.compat                --------------------------
	.section	.nv.compat,"",@"SHT_CUDA_COMPAT_INFO"
	.align	4
        /*0000*/ 	.byte	0x02, 0x09, 0x00, 0x00, 0x02, 0x02, 0x01, 0x00, 0x02, 0x05, 0x05, 0x00, 0x03, 0x07, 0x01, 0x01
        /*0010*/ 	.byte	0x02, 0x03, 0x00, 0x00, 0x02, 0x06, 0x01, 0x00, 0x04, 0x0b, 0x08, 0x00, 0x09, 0x00, 0x00, 0x00
        /*0020*/ 	.byte	0x00, 0x00, 0x00, 0x00


//--------------------- .nv.info._Z10add_kernelPfS_S_i --------------------------
	.section	.nv.info._Z10add_kernelPfS_S_i,"",@"SHT_CUDA_INFO"
	.sectionflags	@""
	.align	4


	//----- nvinfo : EIATTR_CUDA_API_VERSION
	.align		4
        /*0000*/ 	.byte	0x04, 0x37
        /*0002*/ 	.short	(.L_7 - .L_6)
.L_6:
        /*0004*/ 	.word	0x00000082


	//----- nvinfo : EIATTR_KPARAM_INFO
	.align		4
.L_7:
        /*0008*/ 	.byte	0x04, 0x17
        /*000a*/ 	.short	(.L_9 - .L_8)
.L_8:
        /*000c*/ 	.word	0x00000000
        /*0010*/ 	.short	0x0003
        /*0012*/ 	.short	0x0018
        /*0014*/ 	.byte	0x00, 0xf0, 0x11, 0x00


	//----- nvinfo : EIATTR_KPARAM_INFO
	.align		4
.L_9:
        /*0018*/ 	.byte	0x04, 0x17
        /*001a*/ 	.short	(.L_11 - .L_10)
.L_10:
        /*001c*/ 	.word	0x00000000
        /*0020*/ 	.short	0x0002
        /*0022*/ 	.short	0x0010
        /*0024*/ 	.byte	0x00, 0xf5, 0x21, 0x00


	//----- nvinfo : EIATTR_KPARAM_INFO
	.align		4
.L_11:
        /*0028*/ 	.byte	0x04, 0x17
        /*002a*/ 	.short	(.L_13 - .L_12)
.L_12:
        /*002c*/ 	.word	0x00000000
        /*0030*/ 	.short	0x0001
        /*0032*/ 	.short	0x0008
        /*0034*/ 	.byte	0x00, 0xf5, 0x21, 0x00


	//----- nvinfo : EIATTR_KPARAM_INFO
	.align		4
.L_13:
        /*0038*/ 	.byte	0x04, 0x17
        /*003a*/ 	.short	(.L_15 - .L_14)
.L_14:
        /*003c*/ 	.word	0x00000000
        /*0040*/ 	.short	0x0000
        /*0042*/ 	.short	0x0000
        /*0044*/ 	.byte	0x00, 0xf5, 0x21, 0x00


	//----- nvinfo : EIATTR_SPARSE_MMA_MASK
	.align		4
.L_15:
        /*0048*/ 	.byte	0x03, 0x50
        /*004a*/ 	.short	0x0000


	//----- nvinfo : EIATTR_MAXREG_COUNT
	.align		4
        /*004c*/ 	.byte	0x03, 0x1b
        /*004e*/ 	.short	0x00ff


	//----- nvinfo : EIATTR_MERCURY_ISA_VERSION
	.align		4
        /*0050*/ 	.byte	0x03, 0x5f
        /*0052*/ 	.short	0x0101


	//----- nvinfo : EIATTR_VRC_CTA_INIT_COUNT
	.align		4
        /*0054*/ 	.byte	0x02, 0x4a
	.zero		1
	.zero		1


	//----- nvinfo : EIATTR_EXIT_INSTR_OFFSETS
	.align		4
        /*0058*/ 	.byte	0x04, 0x1c
        /*005a*/ 	.short	(.L_17 - .L_16)


	//   ....[0]....
.L_16:
        /*005c*/ 	.word	0x00000070


	//   ....[1]....
        /*0060*/ 	.word	0x00000130


	//----- nvinfo : EIATTR_CBANK_PARAM_SIZE
	.align		4
.L_17:
        /*0064*/ 	.byte	0x03, 0x19
        /*0066*/ 	.short	0x001c


	//----- nvinfo : EIATTR_PARAM_CBANK
	.align		4
        /*0068*/ 	.byte	0x04, 0x0a
        /*006a*/ 	.short	(.L_19 - .L_18)
	.align		4
.L_18:
        /*006c*/ 	.word	index@(.nv.constant0._Z10add_kernelPfS_S_i)
        /*0070*/ 	.short	0x0380
        /*0072*/ 	.short	0x001c


	//----- nvinfo : EIATTR_SW_WAR
	.align		4
.L_19:
        /*0074*/ 	.byte	0x04, 0x36
        /*0076*/ 	.short	(.L_21 - .L_20)
.L_20:
        /*0078*/ 	.word	0x00000008
.L_21:


//--------------------- .nv.callgraph             --------------------------
	.section	.nv.callgraph,"",@"SHT_CUDA_CALLGRAPH"
	.align	4
	.sectionentsize	8
	.align		4
        /*0000*/ 	.word	0x00000000
	.align		4
        /*0004*/ 	.word	0xffffffff
	.align		4
        /*0008*/ 	.word	0x00000000
	.align		4
        /*000c*/ 	.word	0xfffffffe
	.align		4
        /*0010*/ 	.word	0x00000000
	.align		4
        /*0014*/ 	.word	0xfffffffd
	.align		4
        /*0018*/ 	.word	0x00000000
	.align		4
        /*001c*/ 	.word	0xfffffffc


//--------------------- .text._Z10add_kernelPfS_S_i --------------------------
	.section	.text._Z10add_kernelPfS_S_i,"ax",@progbits
	.align	128
        .global         _Z10add_kernelPfS_S_i
        .type           _Z10add_kernelPfS_S_i,@function
        .size           _Z10add_kernelPfS_S_i,(.L_x_1 - _Z10add_kernelPfS_S_i)
        .other          _Z10add_kernelPfS_S_i,@"STO_CUDA_ENTRY STV_DEFAULT"
_Z10add_kernelPfS_S_i:
.text._Z10add_kernelPfS_S_i:
[----:B------:R-:W-:Y:S01]  /*0000*/  LDC R1, c[0x0][0x37c] ;  /* 0x0000df00ff017b82 */ /* 0x000fe20000000800 */
[----:B------:R-:W0:Y:S07]  /*0010*/  S2R R9, SR_TID.X ;  /* 0x0000000000097919 */ /* 0x000e2e0000002100 */
[----:B------:R-:W0:Y:S01]  /*0020*/  S2UR UR4, SR_CTAID.X ;  /* 0x00000000000479c3 */ /* 0x000e220000002500 */
[----:B------:R-:W1:Y:S07]  /*0030*/  LDCU UR5, c[0x0][0x398] ;  /* 0x00007300ff0577ac */ /* 0x000e6e0008000800 */
[----:B------:R-:W0:Y:S02]  /*0040*/  LDC R0, c[0x0][0x360] ;  /* 0x0000d800ff007b82 */ /* 0x000e240000000800 */
[----:B0-----:R-:W-:-:S05]  /*0050*/  IMAD R9, R0, UR4, R9 ;  /* 0x0000000400097c24 */ /* 0x001fca000f8e0209 */
[----:B-1----:R-:W-:-:S13]  /*0060*/  ISETP.GE.AND P0, PT, R9, UR5, PT ;  /* 0x0000000509007c0c */ /* 0x002fda000bf06270 */
[----:B------:R-:W-:Y:S05]  /*0070*/  @P0 EXIT ;  /* 0x000000000000094d */ /* 0x000fea0003800000 */
[----:B------:R-:W0:Y:S01]  /*0080*/  LDC.64 R2, c[0x0][0x380] ;  /* 0x0000e000ff027b82 */ /* 0x000e220000000a00 */
[----:B------:R-:W1:Y:S07]  /*0090*/  LDCU.64 UR4, c[0x0][0x358] ;  /* 0x00006b00ff0477ac */ /* 0x000e6e0008000a00 */
[----:B------:R-:W2:Y:S08]  /*00a0*/  LDC.64 R4, c[0x0][0x388] ;  /* 0x0000e200ff047b82 */ /* 0x000eb00000000a00 */
[----:B------:R-:W3:Y:S01]  /*00b0*/  LDC.64 R6, c[0x0][0x390] ;  /* 0x0000e400ff067b82 */ /* 0x000ee20000000a00 */
[----:B0-----:R-:W-:-:S06]  /*00c0*/  IMAD.WIDE R2, R9, 0x4, R2 ;  /* 0x0000000409027825 */ /* 0x001fcc00078e0202 */
[----:B-1----:R-:W4:Y:S01]  /*00d0*/  LDG.E R2, desc[UR4][R2.64] ;  /* 0x0000000402027981 */ /* 0x002f22000c1e1900 */
[----:B--2---:R-:W-:-:S06]  /*00e0*/  IMAD.WIDE R4, R9, 0x4, R4 ;  /* 0x0000000409047825 */ /* 0x004fcc00078e0204 */
[----:B------:R-:W4:Y:S01]  /*00f0*/  LDG.E R5, desc[UR4][R4.64] ;  /* 0x0000000404057981 */ /* 0x000f22000c1e1900 */
[----:B---3--:R-:W-:-:S04]  /*0100*/  IMAD.WIDE R6, R9, 0x4, R6 ;  /* 0x0000000409067825 */ /* 0x008fc800078e0206 */
[----:B----4-:R-:W-:-:S05]  /*0110*/  FADD R9, R2, R5 ;  /* 0x0000000502097221 */ /* 0x010fca0000000000 */
[----:B------:R-:W-:Y:S01]  /*0120*/  STG.E desc[UR4][R6.64], R9 ;  /* 0x0000000906007986 */ /* 0x000fe2000c101904 */
[----:B------:R-:W-:Y:S05]  /*0130*/  EXIT ;  /* 0x000000000000794d */ /* 0x000fea0003800000 */
.L_x_0:
[----:B------:R-:W-:-:S00]  /*0140*/  BRA `(.L_x_0) ;  /* 0xfffffffc00fc7947 */ /* 0x000fc0000383ffff */
[----:B------:R-:W-:-:S00]  /*0150*/  NOP ;  /* 0x0000000000007918 */ /* 0x000fc00000000000 */
        /* <DEDUP_REMOVED lines=10> */
.L_x_1:


//--------------------- .nv.shared.reserved.0     --------------------------
	.section	.nv.shared.reserved.0,"aw",@nobits
	.weak		__nv_reservedSMEM_offset_0_alias
	.size		__nv_reservedSMEM_offset_0_alias, 0, 64
	.other		__nv_reservedSMEM_offset_0_alias,@"STO_CUDA_RESERVED_SHARED STV_DEFAULT"
__nv_reservedSMEM_offset_0_alias:
	.zero		0
	.zero		64


//--------------------- .nv.constant0._Z10add_kernelPfS_S_i --------------------------
	.section	.nv.constant0._Z10add_kernelPfS_S_i,"a",@progbits
	.sectionflags	@""
	.align	4
.nv.constant0._Z10add_kernelPfS_S_i:
	.zero		924


//--------------------- SYMBOLS --------------------------

	.type		.nv.reservedSmem.offset0,@object
	.size		.nv.reservedSmem.offset0,0x4
